	.headerflags	@"EF_CUDA_TEXMODE_UNIFIED EF_CUDA_64BIT_ADDRESS EF_CUDA_ACCELERATORS EF_CUDA_SM90 EF_CUDA_VIRTUAL_SM(EF_CUDA_SM90)"
	.elftype	@"ET_EXEC"


//--------------------- .nv.info                  --------------------------
	.section	.nv.info,"",@"SHT_CUDA_INFO"
	.align	4


	//----- nvinfo : EIATTR_REGCOUNT
	.align		4
        /*0000*/ 	.byte	0x04, 0x2f
        /*0002*/ 	.short	(.L_1 - .L_0)
	.align		4
.L_0:
        /*0004*/ 	.word	index@(triton_poi_fused_mm_29)
        /*0008*/ 	.word	0x00000010


	//----- nvinfo : EIATTR_MIN_STACK_SIZE
	.align		4
.L_1:
        /*000c*/ 	.byte	0x04, 0x12
        /*000e*/ 	.short	(.L_3 - .L_2)
	.align		4
.L_2:
        /*0010*/ 	.word	index@(triton_poi_fused_mm_29)
        /*0014*/ 	.word	0x00000000


	//----- nvinfo : EIATTR_FRAME_SIZE
	.align		4
.L_3:
        /*0018*/ 	.byte	0x04, 0x11
        /*001a*/ 	.short	(.L_5 - .L_4)
	.align		4
.L_4:
        /*001c*/ 	.word	index@(triton_poi_fused_mm_29)
        /*0020*/ 	.word	0x00000000


	//----- nvinfo : EIATTR_MIN_STACK_SIZE
	.align		4
.L_5:
        /*0024*/ 	.byte	0x04, 0x12
        /*0026*/ 	.short	(.L_7 - .L_6)
	.align		4
.L_6:
        /*0028*/ 	.word	index@(triton_poi_fused_mm_29)
        /*002c*/ 	.word	0x00000000
.L_7:


//--------------------- .nv.info.triton_poi_fused_mm_29 --------------------------
	.section	.nv.info.triton_poi_fused_mm_29,"",@"SHT_CUDA_INFO"
	.sectionflags	@""
	.align	4


	//----- nvinfo : EIATTR_CUDA_API_VERSION
	.align		4
        /*0000*/ 	.byte	0x04, 0x37
        /*0002*/ 	.short	(.L_9 - .L_8)
.L_8:
        /*0004*/ 	.word	0x0000007c


	//----- nvinfo : EIATTR_KPARAM_INFO
	.align		4
.L_9:
        /*0008*/ 	.byte	0x04, 0x17
        /*000a*/ 	.short	(.L_11 - .L_10)
.L_10:
        /*000c*/ 	.word	0x00000000
        /*0010*/ 	.short	0x0003
        /*0012*/ 	.short	0x0018
        /*0014*/ 	.byte	0x00, 0xf0, 0x11, 0x00


	//----- nvinfo : EIATTR_KPARAM_INFO
	.align		4
.L_11:
        /*0018*/ 	.byte	0x04, 0x17
        /*001a*/ 	.short	(.L_13 - .L_12)
.L_12:
        /*001c*/ 	.word	0x00000000
        /*0020*/ 	.short	0x0002
        /*0022*/ 	.short	0x0010
        /*0024*/ 	.byte	0x00, 0xf4, 0x21, 0x00


	//----- nvinfo : EIATTR_KPARAM_INFO
	.align		4
.L_13:
        /*0028*/ 	.byte	0x04, 0x17
        /*002a*/ 	.short	(.L_15 - .L_14)
.L_14:
        /*002c*/ 	.word	0x00000000
        /*0030*/ 	.short	0x0001
        /*0032*/ 	.short	0x0008
        /*0034*/ 	.byte	0x00, 0xf4, 0x21, 0x00


	//----- nvinfo : EIATTR_KPARAM_INFO
	.align		4
.L_15:
        /*0038*/ 	.byte	0x04, 0x17
        /*003a*/ 	.short	(.L_17 - .L_16)
.L_16:
        /*003c*/ 	.word	0x00000000
        /*0040*/ 	.short	0x0000
        /*0042*/ 	.short	0x0000
        /*0044*/ 	.byte	0x00, 0xf4, 0x21, 0x00


	//----- nvinfo : EIATTR_SPARSE_MMA_MASK
	.align		4
.L_17:
        /*0048*/ 	.byte	0x03, 0x50
        /*004a*/ 	.short	0x0000


	//----- nvinfo : EIATTR_MAXREG_COUNT
	.align		4
        /*004c*/ 	.byte	0x03, 0x1b
        /*004e*/ 	.short	0x00ff


	//----- nvinfo : EIATTR_EXIT_INSTR_OFFSETS
	.align		4
        /*0050*/ 	.byte	0x04, 0x1c
        /*0052*/ 	.short	(.L_19 - .L_18)


	//   ....[0]....
.L_18:
        /*0054*/ 	.word	0x000003f0


	//----- nvinfo : EIATTR_REQNTID
	.align		4
.L_19:
        /*0058*/ 	.byte	0x04, 0x10
        /*005a*/ 	.short	(.L_21 - .L_20)
.L_20:
        /*005c*/ 	.word	0x00000080
        /*0060*/ 	.word	0x00000001
        /*0064*/ 	.word	0x00000001


	//----- nvinfo : EIATTR_CBANK_PARAM_SIZE
	.align		4
.L_21:
        /*0068*/ 	.byte	0x03, 0x19
        /*006a*/ 	.short	0x001c


	//----- nvinfo : EIATTR_PARAM_CBANK
	.align		4
        /*006c*/ 	.byte	0x04, 0x0a
        /*006e*/ 	.short	(.L_23 - .L_22)
	.align		4
.L_22:
        /*0070*/ 	.word	index@(.nv.constant0.triton_poi_fused_mm_29)
        /*0074*/ 	.short	0x0210
        /*0076*/ 	.short	0x001c


	//----- nvinfo : EIATTR_SW_WAR
	.align		4
.L_23:
        /*0078*/ 	.byte	0x04, 0x36
        /*007a*/ 	.short	(.L_25 - .L_24)
.L_24:
        /*007c*/ 	.word	0x00000008
.L_25:


//--------------------- .nv.callgraph             --------------------------
	.section	.nv.callgraph,"",@"SHT_CUDA_CALLGRAPH"
	.align	4
	.sectionentsize	8
	.align		4
        /*0000*/ 	.word	0x00000000
	.align		4
        /*0004*/ 	.word	0xffffffff
	.align		4
        /*0008*/ 	.word	0x00000000
	.align		4
        /*000c*/ 	.word	0xfffffffe
	.align		4
        /*0010*/ 	.word	0x00000000
	.align		4
        /*0014*/ 	.word	0xfffffffd
	.align		4
        /*0018*/ 	.word	0x00000000
	.align		4
        /*001c*/ 	.word	0xfffffffc


//--------------------- .text.triton_poi_fused_mm_29 --------------------------
	.section	.text.triton_poi_fused_mm_29,"ax",@progbits
	.align	128
        .global         triton_poi_fused_mm_29
        .type           triton_poi_fused_mm_29,@function
        .size           triton_poi_fused_mm_29,(.L_x_1 - triton_poi_fused_mm_29)
        .other          triton_poi_fused_mm_29,@"STO_CUDA_ENTRY STV_DEFAULT"
triton_poi_fused_mm_29:
.text.triton_poi_fused_mm_29:
[----:B------:R-:W-:Y:S01]  /*0000*/  LDC R1, c[0x0][0x28] ;  /* 0x00000a00ff017b82 */ /* 0x000fe20000000800 */
[----:B------:R-:W1:Y:S01]  /*0010*/  S2R R0, SR_TID.X ;  /* 0x0000000000007919 */ /* 0x000e620000002100 */
[----:B------:R-:W-:-:S06]  /*0020*/  ULDC.64 UR4, c[0x0][0x208] ;  /* 0x0000820000047ab9 */ /* 0x000fcc0000000a00 */
[----:B------:R-:W2:Y:S01]  /*0030*/  LDC.64 R12, c[0x0][0x220] ;  /* 0x00008800ff0c7b82 */ /* 0x000ea20000000a00 */
[----:B------:R-:W3:Y:S01]  /*0040*/  S2R R3, SR_CTAID.X ;  /* 0x0000000000037919 */ /* 0x000ee20000002500 */
[----:B-1----:R-:W-:Y:S01]  /*0050*/  IMAD.SHL.U32 R0, R0, 0x4, RZ ;  /* 0x0000000400007824 */ /* 0x002fe200078e00ff */
[----:B---3--:R-:W-:-:S04]  /*0060*/  SHF.R.S32.HI R5, RZ, 0x15, R3 ;  /* 0x00000015ff057819 */ /* 0x008fc80000011403 */
[----:B------:R-:W-:Y:S02]  /*0070*/  LOP3.LUT R0, R0, 0x1fc, RZ, 0xc0, !PT ;  /* 0x000001fc00007812 */ /* 0x000fe400078ec0ff */
[----:B------:R-:W-:-:S03]  /*0080*/  SGXT R5, R5, 0x1 ;  /* 0x000000010505781a */ /* 0x000fc60000000200 */
[----:B------:R-:W-:-:S04]  /*0090*/  IMAD R0, R3, 0x400, R0 ;  /* 0x0000040003007824 */ /* 0x000fc800078e0200 */
[----:B------:R-:W-:Y:S01]  /*00a0*/  VIADD R2, R0, 0x200 ;  /* 0x0000020000027836 */ /* 0x000fe20000000000 */
[----:B------:R-:W-:-:S04]  /*00b0*/  LEA.HI R4, R5, R0, RZ, 0xb ;  /* 0x0000000005047211 */ /* 0x000fc800078f58ff */
[----:B------:R-:W-:Y:S02]  /*00c0*/  LEA.HI R5, R5, R2, RZ, 0xb ;  /* 0x0000000205057211 */ /* 0x000fe400078f58ff */
[----:B------:R-:W-:Y:S02]  /*00d0*/  LOP3.LUT R3, R4, 0xf800, RZ, 0xc0, !PT ;  /* 0x0000f80004037812 */ /* 0x000fe400078ec0ff */
[----:B------:R-:W-:Y:S02]  /*00e0*/  LOP3.LUT R7, R5, 0xf800, RZ, 0xc0, !PT ;  /* 0x0000f80005077812 */ /* 0x000fe400078ec0ff */
[----:B------:R-:W-:Y:S01]  /*00f0*/  SHF.R.S32.HI R4, RZ, 0xb, R4 ;  /* 0x0000000bff047819 */ /* 0x000fe20000011404 */
[----:B------:R-:W-:Y:S01]  /*0100*/  IMAD.IADD R6, R0, 0x1, -R3 ;  /* 0x0000000100067824 */ /* 0x000fe200078e0a03 */
[----:B------:R-:W-:Y:S01]  /*0110*/  SHF.R.S32.HI R5, RZ, 0xb, R5 ;  /* 0x0000000bff057819 */ /* 0x000fe20000011405 */
[----:B------:R-:W-:-:S03]  /*0120*/  IMAD.IADD R7, R2, 0x1, -R7 ;  /* 0x0000000102077824 */ /* 0x000fc600078e0a07 */
[----:B------:R-:W-:Y:S02]  /*0130*/  PRMT R2, R6, 0x9910, RZ ;  /* 0x0000991006027816 */ /* 0x000fe400000000ff */
[----:B------:R-:W-:Y:S02]  /*0140*/  PRMT R3, R7, 0x9910, RZ ;  /* 0x0000991007037816 */ /* 0x000fe400000000ff */
[----:B------:R-:W-:Y:S02]  /*0150*/  SHF.R.S32.HI R2, RZ, 0xf, R2 ;  /* 0x0000000fff027819 */ /* 0x000fe40000011402 */
[----:B------:R-:W-:Y:S02]  /*0160*/  SHF.R.S32.HI R3, RZ, 0xf, R3 ;  /* 0x0000000fff037819 */ /* 0x000fe40000011403 */
[----:B------:R-:W-:Y:S02]  /*0170*/  LOP3.LUT R9, R2, 0xffff, RZ, 0xc0, !PT ;  /* 0x0000ffff02097812 */ /* 0x000fe400078ec0ff */
[----:B------:R-:W-:-:S02]  /*0180*/  LOP3.LUT R2, R3, 0xffff, RZ, 0xc0, !PT ;  /* 0x0000ffff03027812 */ /* 0x000fc400078ec0ff */
[----:B------:R-:W-:Y:S02]  /*0190*/  LEA.HI R8, R9, R6, RZ, 0x19 ;  /* 0x0000000609087211 */ /* 0x000fe400078fc8ff */
[----:B------:R-:W-:Y:S02]  /*01a0*/  LEA.HI R9, R2, R7, RZ, 0x19 ;  /* 0x0000000702097211 */ /* 0x000fe400078fc8ff */
[C---:B------:R-:W-:Y:S02]  /*01b0*/  LOP3.LUT R2, R8.reuse, 0xfe00, RZ, 0xc0, !PT ;  /* 0x0000fe0008027812 */ /* 0x040fe400078ec0ff */
[C---:B------:R-:W-:Y:S02]  /*01c0*/  LOP3.LUT R3, R9.reuse, 0xfe00, RZ, 0xc0, !PT ;  /* 0x0000fe0009037812 */ /* 0x040fe400078ec0ff */
[----:B------:R-:W-:Y:S01]  /*01d0*/  PRMT R8, R8, 0x9910, RZ ;  /* 0x0000991008087816 */ /* 0x000fe200000000ff */
[----:B------:R-:W-:Y:S01]  /*01e0*/  IMAD.MOV R2, RZ, RZ, -R2 ;  /* 0x000000ffff027224 */ /* 0x000fe200078e0a02 */
[----:B------:R-:W-:Y:S01]  /*01f0*/  PRMT R9, R9, 0x9910, RZ ;  /* 0x0000991009097816 */ /* 0x000fe200000000ff */
[----:B------:R-:W-:-:S03]  /*0200*/  IMAD.MOV R3, RZ, RZ, -R3 ;  /* 0x000000ffff037224 */ /* 0x000fc600078e0a03 */
[----:B------:R-:W-:Y:S02]  /*0210*/  PRMT R11, R2, 0x7710, RZ ;  /* 0x00007710020b7816 */ /* 0x000fe400000000ff */
[----:B------:R-:W-:Y:S02]  /*0220*/  PRMT R10, R3, 0x7710, RZ ;  /* 0x00007710030a7816 */ /* 0x000fe400000000ff */
[----:B------:R-:W1:Y:S01]  /*0230*/  LDC.64 R2, c[0x0][0x210] ;  /* 0x00008400ff027b82 */ /* 0x000e620000000a00 */
[----:B------:R-:W-:Y:S02]  /*0240*/  IMAD.IADD R6, R6, 0x1, R11 ;  /* 0x0000000106067824 */ /* 0x000fe400078e020b */
[----:B------:R-:W-:-:S03]  /*0250*/  IMAD.IADD R7, R7, 0x1, R10 ;  /* 0x0000000107077824 */ /* 0x000fc600078e020a */
[----:B------:R-:W-:Y:S02]  /*0260*/  PRMT R10, R6, 0x9910, RZ ;  /* 0x00009910060a7816 */ /* 0x000fe400000000ff */
[----:B------:R-:W-:Y:S02]  /*0270*/  PRMT R11, R7, 0x9910, RZ ;  /* 0x00009910070b7816 */ /* 0x000fe400000000ff */
[----:B------:R-:W-:Y:S02]  /*0280*/  SHF.R.S32.HI R6, RZ, 0x9, R8 ;  /* 0x00000009ff067819 */ /* 0x000fe40000011408 */
[----:B------:R-:W-:Y:S01]  /*0290*/  SHF.R.S32.HI R7, RZ, 0x9, R9 ;  /* 0x00000009ff077819 */ /* 0x000fe20000011409 */
[----:B------:R-:W-:Y:S01]  /*02a0*/  IMAD.MOV.U32 R9, RZ, RZ, R10 ;  /* 0x000000ffff097224 */ /* 0x000fe200078e000a */
[----:B------:R-:W-:Y:S01]  /*02b0*/  PRMT R6, R6, 0x9910, RZ ;  /* 0x0000991006067816 */ /* 0x000fe200000000ff */
[----:B------:R-:W-:Y:S01]  /*02c0*/  IMAD.MOV.U32 R8, RZ, RZ, R11 ;  /* 0x000000ffff087224 */ /* 0x000fe200078e000b */
[----:B------:R-:W-:Y:S01]  /*02d0*/  PRMT R7, R7, 0x9910, RZ ;  /* 0x0000991007077816 */ /* 0x000fe200000000ff */
[----:B------:R-:W-:-:S02]  /*02e0*/  IMAD R9, R4, 0x200, R9 ;  /* 0x0000020004097824 */ /* 0x000fc400078e0209 */
[----:B------:R-:W-:Y:S02]  /*02f0*/  IMAD R8, R5, 0x200, R8 ;  /* 0x0000020005087824 */ /* 0x000fe400078e0208 */
[----:B------:R-:W-:Y:S02]  /*0300*/  IMAD.MOV.U32 R4, RZ, RZ, R6 ;  /* 0x000000ffff047224 */ /* 0x000fe400078e0006 */
[----:B------:R-:W-:Y:S02]  /*0310*/  IMAD.MOV.U32 R5, RZ, RZ, R7 ;  /* 0x000000ffff057224 */ /* 0x000fe400078e0007 */
[----:B------:R-:W-:Y:S02]  /*0320*/  IMAD R9, R4, 0x8000, R9 ;  /* 0x0000800004097824 */ /* 0x000fe400078e0209 */
[----:B------:R-:W-:Y:S02]  /*0330*/  IMAD R7, R5, 0x8000, R8 ;  /* 0x0000800005077824 */ /* 0x000fe400078e0208 */
[----:B-1----:R-:W-:-:S04]  /*0340*/  IMAD.WIDE R4, R9, 0x4, R2 ;  /* 0x0000000409047825 */ /* 0x002fc800078e0202 */
[----:B------:R-:W-:Y:S02]  /*0350*/  IMAD.WIDE R8, R7, 0x4, R2 ;  /* 0x0000000407087825 */ /* 0x000fe400078e0202 */
[----:B------:R-:W3:Y:S01]  /*0360*/  LDG.E.128 R4, desc[UR4][R4.64] ;  /* 0x0000000404047981 */ /* 0x000ee2000c1e1d00 */
[----:B------:R-:W1:Y:S03]  /*0370*/  LDC.64 R2, c[0x0][0x218] ;  /* 0x00008600ff027b82 */ /* 0x000e660000000a00 */
[----:B------:R-:W4:Y:S01]  /*0380*/  LDG.E.128 R8, desc[UR4][R8.64] ;  /* 0x0000000408087981 */ /* 0x000f22000c1e1d00 */
[----:B--2---:R-:W-:-:S04]  /*0390*/  IMAD.WIDE R12, R0, 0x4, R12 ;  /* 0x00000004000c7825 */ /* 0x004fc800078e020c */
[----:B-1----:R-:W-:-:S05]  /*03a0*/  IMAD.WIDE R2, R0, 0x4, R2 ;  /* 0x0000000400027825 */ /* 0x002fca00078e0202 */
[----:B---3--:R-:W-:Y:S04]  /*03b0*/  STG.E.128 desc[UR4][R2.64], R4 ;  /* 0x0000000402007986 */ /* 0x008fe8000c101d04 */
[----:B----4-:R-:W-:Y:S04]  /*03c0*/  STG.E.128 desc[UR4][R2.64+0x800], R8 ;  /* 0x0008000802007986 */ /* 0x010fe8000c101d04 */
[----:B------:R-:W-:Y:S04]  /*03d0*/  STG.E.128 desc[UR4][R12.64], R4 ;  /* 0x000000040c007986 */ /* 0x000fe8000c101d04 */
[----:B------:R-:W-:Y:S01]  /*03e0*/  STG.E.128 desc[UR4][R12.64+0x800], R8 ;  /* 0x000800080c007986 */ /* 0x000fe2000c101d04 */
[----:B------:R-:W-:Y:S05]  /*03f0*/  EXIT ;  /* 0x000000000000794d */ /* 0x000fea0003800000 */
.L_x_0:
[----:B------:R-:W-:-:S00]  /*0400*/  BRA `(.L_x_0) ;  /* 0xfffffffc00fc7947 */ /* 0x000fc0000383ffff */
[----:B------:R-:W-:-:S00]  /*0410*/  NOP ;  /* 0x0000000000007918 */ /* 0x000fc00000000000 */
        /* <DEDUP_REMOVED lines=14> */
.L_x_1:


//--------------------- .nv.constant0.triton_poi_fused_mm_29 --------------------------
	.section	.nv.constant0.triton_poi_fused_mm_29,"a",@progbits
	.sectionflags	@""
	.align	4
.nv.constant0.triton_poi_fused_mm_29:
	.zero		556
